//
// Generated by NVIDIA NVVM Compiler
//
// Compiler Build ID: CL-36424714
// Cuda compilation tools, release 13.0, V13.0.88
// Based on NVVM 20.0.0
//

.version 9.0
.target sm_100
.address_size 64

	// .globl	_Z11axpy_kernelidPdS_

.visible .entry _Z11axpy_kernelidPdS_(
	.param .u32 _Z11axpy_kernelidPdS__param_0,
	.param .f64 _Z11axpy_kernelidPdS__param_1,
	.param .u64 .ptr .align 1 _Z11axpy_kernelidPdS__param_2,
	.param .u64 .ptr .align 1 _Z11axpy_kernelidPdS__param_3
)
{
	.reg .pred 	%p<7>;
	.reg .b32 	%r<31>;
	.reg .b64 	%rd<18>;
	.reg .b64 	%fd<17>;

	ld.param.u32 	%r12, [_Z11axpy_kernelidPdS__param_0];
	ld.param.f64 	%fd1, [_Z11axpy_kernelidPdS__param_1];
	ld.param.u64 	%rd3, [_Z11axpy_kernelidPdS__param_2];
	ld.param.u64 	%rd4, [_Z11axpy_kernelidPdS__param_3];
	cvta.to.global.u64 	%rd1, %rd4;
	cvta.to.global.u64 	%rd2, %rd3;
	mov.u32 	%r13, %ctaid.x;
	mov.u32 	%r14, %ntid.x;
	mov.u32 	%r15, %tid.x;
	mad.lo.s32 	%r29, %r13, %r14, %r15;
	mov.u32 	%r16, %nctaid.x;
	mul.lo.s32 	%r2, %r16, %r14;
	setp.ge.s32 	%p1, %r29, %r12;
	@%p1 bra 	$L__BB0_7;
	add.s32 	%r17, %r29, %r2;
	max.s32 	%r18, %r12, %r17;
	setp.lt.s32 	%p2, %r17, %r12;
	selp.u32 	%r19, 1, 0, %p2;
	add.s32 	%r20, %r17, %r19;
	sub.s32 	%r21, %r18, %r20;
	div.u32 	%r22, %r21, %r2;
	add.s32 	%r3, %r22, %r19;
	and.b32  	%r23, %r3, 3;
	setp.eq.s32 	%p3, %r23, 3;
	@%p3 bra 	$L__BB0_4;
	add.s32 	%r24, %r3, 1;
	and.b32  	%r25, %r24, 3;
	neg.s32 	%r27, %r25;
$L__BB0_3:
	.pragma "nounroll";
	mul.wide.s32 	%rd5, %r29, 8;
	add.s64 	%rd6, %rd1, %rd5;
	add.s64 	%rd7, %rd2, %rd5;
	ld.global.f64 	%fd2, [%rd7];
	ld.global.f64 	%fd3, [%rd6];
	fma.rn.f64 	%fd4, %fd1, %fd2, %fd3;
	st.global.f64 	[%rd6], %fd4;
	add.s32 	%r29, %r29, %r2;
	add.s32 	%r27, %r27, 1;
	setp.ne.s32 	%p4, %r27, 0;
	@%p4 bra 	$L__BB0_3;
$L__BB0_4:
	setp.lt.u32 	%p5, %r3, 3;
	@%p5 bra 	$L__BB0_7;
	mul.wide.s32 	%rd11, %r2, 8;
	shl.b32 	%r26, %r2, 2;
$L__BB0_6:
	mul.wide.s32 	%rd8, %r29, 8;
	add.s64 	%rd9, %rd2, %rd8;
	ld.global.f64 	%fd5, [%rd9];
	add.s64 	%rd10, %rd1, %rd8;
	ld.global.f64 	%fd6, [%rd10];
	fma.rn.f64 	%fd7, %fd1, %fd5, %fd6;
	st.global.f64 	[%rd10], %fd7;
	add.s64 	%rd12, %rd9, %rd11;
	ld.global.f64 	%fd8, [%rd12];
	add.s64 	%rd13, %rd10, %rd11;
	ld.global.f64 	%fd9, [%rd13];
	fma.rn.f64 	%fd10, %fd1, %fd8, %fd9;
	st.global.f64 	[%rd13], %fd10;
	add.s64 	%rd14, %rd12, %rd11;
	ld.global.f64 	%fd11, [%rd14];
	add.s64 	%rd15, %rd13, %rd11;
	ld.global.f64 	%fd12, [%rd15];
	fma.rn.f64 	%fd13, %fd1, %fd11, %fd12;
	st.global.f64 	[%rd15], %fd13;
	add.s64 	%rd16, %rd14, %rd11;
	ld.global.f64 	%fd14, [%rd16];
	add.s64 	%rd17, %rd15, %rd11;
	ld.global.f64 	%fd15, [%rd17];
	fma.rn.f64 	%fd16, %fd1, %fd14, %fd15;
	st.global.f64 	[%rd17], %fd16;
	add.s32 	%r29, %r26, %r29;
	setp.lt.s32 	%p6, %r29, %r12;
	@%p6 bra 	$L__BB0_6;
$L__BB0_7:
	ret;

}


// ===== COMPILED SASS (sm_100) =====

	.target	sm_100

	.elftype	@"ET_EXEC"


//--------------------- .note.nv.tkinfo           --------------------------
	.section	.note.nv.tkinfo,"",@"SHT_NOTE"
	.sectionflags	@"SHF_NOTE_NV_TKINFO"
	.tkinfo
        /*0018*/ 	.word	0x00000002
        /*0030*/ 	.string	""
        /*0030*/ 	.string	"ptxas"
        /*0030*/ 	.string	"Cuda compilation tools, release 13.0, V13.0.88"
        /*0030*/ 	.string	"Build cuda_13.0.r13.0/compiler.36424714_0"
        /*0030*/ 	.string	"-arch sm_100 -m 64 "



//--------------------- .note.nv.cuinfo           --------------------------
	.section	.note.nv.cuinfo,"",@"SHT_NOTE"
	.sectionflags	@"SHF_NOTE_NV_CUINFO"
        /*0018*/ 	.short	0x0002
        /*001a*/ 	.short	0x0064
        /*001c*/ 	.short	0x0082
	.zero		2


//--------------------- .nv.info                  --------------------------
	.section	.nv.info,"",@"SHT_CUDA_INFO"
	.align	4


	//----- nvinfo : EIATTR_REGCOUNT
	.align		4
        /*0000*/ 	.byte	0x04, 0x2f
        /*0002*/ 	.short	(.L_1 - .L_0)
	.align		4
.L_0:
        /*0004*/ 	.word	index@(_Z11axpy_kernelidPdS_)
        /*0008*/ 	.word	0x00000018


	//----- nvinfo : EIATTR_FRAME_SIZE
	.align		4
.L_1:
        /*000c*/ 	.byte	0x04, 0x11
        /*000e*/ 	.short	(.L_3 - .L_2)
	.align		4
.L_2:
        /*0010*/ 	.word	index@(_Z11axpy_kernelidPdS_)
        /*0014*/ 	.word	0x00000000


	//----- nvinfo : EIATTR_MIN_STACK_SIZE
	.align		4
.L_3:
        /*0018*/ 	.byte	0x04, 0x12
        /*001a*/ 	.short	(.L_5 - .L_4)
	.align		4
.L_4:
        /*001c*/ 	.word	index@(_Z11axpy_kernelidPdS_)
        /*0020*/ 	.word	0x00000000
.L_5:


//--------------------- .nv.compat                --------------------------
	.section	.nv.compat,"",@"SHT_CUDA_COMPAT_INFO"
	.align	4
        /*0000*/ 	.byte	0x02, 0x09, 0x00, 0x00, 0x02, 0x02, 0x01, 0x00, 0x02, 0x05, 0x05, 0x00, 0x03, 0x07, 0x01, 0x01
        /*0010*/ 	.byte	0x02, 0x03, 0x00, 0x00, 0x02, 0x06, 0x01, 0x00, 0x04, 0x0b, 0x08, 0x00, 0x01, 0x00, 0x00, 0x00
        /*0020*/ 	.byte	0x00, 0x00, 0x00, 0x00


//--------------------- .nv.info._Z11axpy_kernelidPdS_ --------------------------
	.section	.nv.info._Z11axpy_kernelidPdS_,"",@"SHT_CUDA_INFO"
	.sectionflags	@""
	.align	4


	//----- nvinfo : EIATTR_CUDA_API_VERSION
	.align		4
        /*0000*/ 	.byte	0x04, 0x37
        /*0002*/ 	.short	(.L_7 - .L_6)
.L_6:
        /*0004*/ 	.word	0x00000082


	//----- nvinfo : EIATTR_KPARAM_INFO
	.align		4
.L_7:
        /*0008*/ 	.byte	0x04, 0x17
        /*000a*/ 	.short	(.L_9 - .L_8)
.L_8:
        /*000c*/ 	.word	0x00000000
        /*0010*/ 	.short	0x0003
        /*0012*/ 	.short	0x0018
        /*0014*/ 	.byte	0x00, 0xf5, 0x21, 0x00


	//----- nvinfo : EIATTR_KPARAM_INFO
	.align		4
.L_9:
        /*0018*/ 	.byte	0x04, 0x17
        /*001a*/ 	.short	(.L_11 - .L_10)
.L_10:
        /*001c*/ 	.word	0x00000000
        /*0020*/ 	.short	0x0002
        /*0022*/ 	.short	0x0010
        /*0024*/ 	.byte	0x00, 0xf5, 0x21, 0x00


	//----- nvinfo : EIATTR_KPARAM_INFO
	.align		4
.L_11:
        /*0028*/ 	.byte	0x04, 0x17
        /*002a*/ 	.short	(.L_13 - .L_12)
.L_12:
        /*002c*/ 	.word	0x00000000
        /*0030*/ 	.short	0x0001
        /*0032*/ 	.short	0x0008
        /*0034*/ 	.byte	0x00, 0xf0, 0x21, 0x00


	//----- nvinfo : EIATTR_KPARAM_INFO
	.align		4
.L_13:
        /*0038*/ 	.byte	0x04, 0x17
        /*003a*/ 	.short	(.L_15 - .L_14)
.L_14:
        /*003c*/ 	.word	0x00000000
        /*0040*/ 	.short	0x0000
        /*0042*/ 	.short	0x0000
        /*0044*/ 	.byte	0x00, 0xf0, 0x11, 0x00


	//----- nvinfo : EIATTR_SPARSE_MMA_MASK
	.align		4
.L_15:
        /*0048*/ 	.byte	0x03, 0x50
        /*004a*/ 	.short	0x0000


	//----- nvinfo : EIATTR_MAXREG_COUNT
	.align		4
        /*004c*/ 	.byte	0x03, 0x1b
        /*004e*/ 	.short	0x00ff


	//----- nvinfo : EIATTR_MERCURY_ISA_VERSION
	.align		4
        /*0050*/ 	.byte	0x03, 0x5f
        /*0052*/ 	.short	0x0101


	//----- nvinfo : EIATTR_VRC_CTA_INIT_COUNT
	.align		4
        /*0054*/ 	.byte	0x02, 0x4a
	.zero		1
	.zero		1


	//----- nvinfo : EIATTR_EXIT_INSTR_OFFSETS
	.align		4
        /*0058*/ 	.byte	0x04, 0x1c
        /*005a*/ 	.short	(.L_17 - .L_16)


	//   ....[0]....
.L_16:
        /*005c*/ 	.word	0x00000090


	//   ....[1]....
        /*0060*/ 	.word	0x000003a0


	//   ....[2]....
        /*0064*/ 	.word	0x00000580


	//----- nvinfo : EIATTR_CRS_STACK_SIZE
	.align		4
.L_17:
        /*0068*/ 	.byte	0x04, 0x1e
        /*006a*/ 	.short	(.L_19 - .L_18)
.L_18:
        /*006c*/ 	.word	0x00000000


	//----- nvinfo : EIATTR_CBANK_PARAM_SIZE
	.align		4
.L_19:
        /*0070*/ 	.byte	0x03, 0x19
        /*0072*/ 	.short	0x0020


	//----- nvinfo : EIATTR_PARAM_CBANK
	.align		4
        /*0074*/ 	.byte	0x04, 0x0a
        /*0076*/ 	.short	(.L_21 - .L_20)
	.align		4
.L_20:
        /*0078*/ 	.word	index@(.nv.constant0._Z11axpy_kernelidPdS_)
        /*007c*/ 	.short	0x0380
        /*007e*/ 	.short	0x0020


	//----- nvinfo : EIATTR_SW_WAR
	.align		4
.L_21:
        /*0080*/ 	.byte	0x04, 0x36
        /*0082*/ 	.short	(.L_23 - .L_22)
.L_22:
        /*0084*/ 	.word	0x00000008
.L_23:


//--------------------- .nv.callgraph             --------------------------
	.section	.nv.callgraph,"",@"SHT_CUDA_CALLGRAPH"
	.align	4
	.sectionentsize	8
	.align		4
        /*0000*/ 	.word	0x00000000
	.align		4
        /*0004*/ 	.word	0xffffffff
	.align		4
        /*0008*/ 	.word	0x00000000
	.align		4
        /*000c*/ 	.word	0xfffffffe
	.align		4
        /*0010*/ 	.word	0x00000000
	.align		4
        /*0014*/ 	.word	0xfffffffd
	.align		4
        /*0018*/ 	.word	0x00000000
	.align		4
        /*001c*/ 	.word	0xfffffffc


//--------------------- .text._Z11axpy_kernelidPdS_ --------------------------
	.section	.text._Z11axpy_kernelidPdS_,"ax",@progbits
	.align	128
        .global         _Z11axpy_kernelidPdS_
        .type           _Z11axpy_kernelidPdS_,@function
        .size           _Z11axpy_kernelidPdS_,(.L_x_5 - _Z11axpy_kernelidPdS_)
        .other          _Z11axpy_kernelidPdS_,@"STO_CUDA_ENTRY STV_DEFAULT"
_Z11axpy_kernelidPdS_:
.text._Z11axpy_kernelidPdS_:
[----:B------:R-:W-:Y:S01]  /*0000*/  LDC R1, c[0x0][0x37c] ;  /* 0x0000df00ff017b82 */ /* 0x000fe20000000800 */
[----:B------:R-:W0:Y:S07]  /*0010*/  S2R R3, SR_TID.X ;  /* 0x0000000000037919 */ /* 0x000e2e0000002100 */
[----:B------:R-:W0:Y:S01]  /*0020*/  S2UR UR4, SR_CTAID.X ;  /* 0x00000000000479c3 */ /* 0x000e220000002500 */
[----:B------:R-:W1:Y:S07]  /*0030*/  LDCU UR6, c[0x0][0x380] ;  /* 0x00007000ff0677ac */ /* 0x000e6e0008000800 */
[----:B------:R-:W0:Y:S01]  /*0040*/  LDC R0, c[0x0][0x360] ;  /* 0x0000d800ff007b82 */ /* 0x000e220000000800 */
[----:B------:R-:W2:Y:S01]  /*0050*/  LDCU UR5, c[0x0][0x370] ;  /* 0x00006e00ff0577ac */ /* 0x000ea20008000800 */
[----:B0-----:R-:W-:-:S02]  /*0060*/  IMAD R3, R0, UR4, R3 ;  /* 0x0000000400037c24 */ /* 0x001fc4000f8e0203 */
[----:B--2---:R-:W-:-:S03]  /*0070*/  IMAD R0, R0, UR5, RZ ;  /* 0x0000000500007c24 */ /* 0x004fc6000f8e02ff */
[----:B-1----:R-:W-:-:S13]  /*0080*/  ISETP.GE.AND P0, PT, R3, UR6, PT ;  /* 0x0000000603007c0c */ /* 0x002fda000bf06270 */
[----:B------:R-:W-:Y:S05]  /*0090*/  @P0 EXIT ;  /* 0x000000000000094d */ /* 0x000fea0003800000 */
[----:B------:R-:W0:Y:S01]  /*00a0*/  I2F.U32.RP R8, R0 ;  /* 0x0000000000087306 */ /* 0x000e220000209000 */
[C---:B------:R-:W-:Y:S01]  /*00b0*/  IADD3 R2, PT, PT, R0.reuse, R3, RZ ;  /* 0x0000000300027210 */ /* 0x040fe20007ffe0ff */
[----:B------:R-:W-:Y:S01]  /*00c0*/  IMAD.MOV R9, RZ, RZ, -R0 ;  /* 0x000000ffff097224 */ /* 0x000fe200078e0a00 */
[----:B------:R-:W-:Y:S01]  /*00d0*/  ISETP.NE.U32.AND P2, PT, R0, RZ, PT ;  /* 0x000000ff0000720c */ /* 0x000fe20003f45070 */
[----:B------:R-:W1:Y:S01]  /*00e0*/  LDCU.64 UR10, c[0x0][0x388] ;  /* 0x00007100ff0a77ac */ /* 0x000e620008000a00 */
[C---:B------:R-:W-:Y:S01]  /*00f0*/  ISETP.GE.AND P0, PT, R2.reuse, UR6, PT ;  /* 0x0000000602007c0c */ /* 0x040fe2000bf06270 */
[----:B------:R-:W-:Y:S01]  /*0100*/  BSSY.RECONVERGENT B0, `(.L_x_0) ;  /* 0x0000029000007945 */ /* 0x000fe20003800200 */
[----:B------:R-:W-:Y:S01]  /*0110*/  VIMNMX R7, PT, PT, R2, UR6, !PT ;  /* 0x0000000602077c48 */ /* 0x000fe2000ffe0100 */
[----:B------:R-:W2:Y:S01]  /*0120*/  LDCU.64 UR4, c[0x0][0x358] ;  /* 0x00006b00ff0477ac */ /* 0x000ea20008000a00 */
[----:B------:R-:W-:Y:S01]  /*0130*/  SEL R6, RZ, 0x1, P0 ;  /* 0x00000001ff067807 */ /* 0x000fe20000000000 */
[----:B------:R-:W3:Y:S03]  /*0140*/  LDCU.64 UR8, c[0x0][0x388] ;  /* 0x00007100ff0877ac */ /* 0x000ee60008000a00 */
[----:B------:R-:W-:Y:S01]  /*0150*/  IADD3 R7, PT, PT, R7, -R2, -R6 ;  /* 0x8000000207077210 */ /* 0x000fe20007ffe806 */
[----:B0-----:R-:W0:Y:S02]  /*0160*/  MUFU.RCP R8, R8 ;  /* 0x0000000800087308 */ /* 0x001e240000001000 */
[----:B0-----:R-:W-:-:S06]  /*0170*/  IADD3 R4, PT, PT, R8, 0xffffffe, RZ ;  /* 0x0ffffffe08047810 */ /* 0x001fcc0007ffe0ff */
[----:B------:R0:W4:Y:S02]  /*0180*/  F2I.FTZ.U32.TRUNC.NTZ R5, R4 ;  /* 0x0000000400057305 */ /* 0x000124000021f000 */
[----:B0-----:R-:W-:Y:S02]  /*0190*/  IMAD.MOV.U32 R4, RZ, RZ, RZ ;  /* 0x000000ffff047224 */ /* 0x001fe400078e00ff */
[----:B----4-:R-:W-:-:S04]  /*01a0*/  IMAD R9, R9, R5, RZ ;  /* 0x0000000509097224 */ /* 0x010fc800078e02ff */
[----:B------:R-:W-:-:S06]  /*01b0*/  IMAD.HI.U32 R8, R5, R9, R4 ;  /* 0x0000000905087227 */ /* 0x000fcc00078e0004 */
[----:B------:R-:W-:-:S05]  /*01c0*/  IMAD.HI.U32 R5, R8, R7, RZ ;  /* 0x0000000708057227 */ /* 0x000fca00078e00ff */
[----:B------:R-:W-:-:S05]  /*01d0*/  IADD3 R2, PT, PT, -R5, RZ, RZ ;  /* 0x000000ff05027210 */ /* 0x000fca0007ffe1ff */
[----:B------:R-:W-:-:S05]  /*01e0*/  IMAD R7, R0, R2, R7 ;  /* 0x0000000200077224 */ /* 0x000fca00078e0207 */
[----:B------:R-:W-:-:S13]  /*01f0*/  ISETP.GE.U32.AND P0, PT, R7, R0, PT ;  /* 0x000000000700720c */ /* 0x000fda0003f06070 */
[----:B------:R-:W-:Y:S01]  /*0200*/  @P0 IMAD.IADD R7, R7, 0x1, -R0 ;  /* 0x0000000107070824 */ /* 0x000fe200078e0a00 */
[----:B------:R-:W-:-:S04]  /*0210*/  @P0 IADD3 R5, PT, PT, R5, 0x1, RZ ;  /* 0x0000000105050810 */ /* 0x000fc80007ffe0ff */
[----:B------:R-:W-:-:S13]  /*0220*/  ISETP.GE.U32.AND P1, PT, R7, R0, PT ;  /* 0x000000000700720c */ /* 0x000fda0003f26070 */
[----:B------:R-:W-:Y:S01]  /*0230*/  @P1 VIADD R5, R5, 0x1 ;  /* 0x0000000105051836 */ /* 0x000fe20000000000 */
[----:B------:R-:W-:-:S04]  /*0240*/  @!P2 LOP3.LUT R5, RZ, R0, RZ, 0x33, !PT ;  /* 0x00000000ff05a212 */ /* 0x000fc800078e33ff */
[----:B------:R-:W-:-:S04]  /*0250*/  IADD3 R2, PT, PT, R6, R5, RZ ;  /* 0x0000000506027210 */ /* 0x000fc80007ffe0ff */
[C---:B------:R-:W-:Y:S02]  /*0260*/  LOP3.LUT R4, R2.reuse, 0x3, RZ, 0xc0, !PT ;  /* 0x0000000302047812 */ /* 0x040fe400078ec0ff */
[----:B------:R-:W-:Y:S02]  /*0270*/  ISETP.GE.U32.AND P1, PT, R2, 0x3, PT ;  /* 0x000000030200780c */ /* 0x000fe40003f26070 */
[----:B------:R-:W-:-:S13]  /*0280*/  ISETP.NE.AND P0, PT, R4, 0x3, PT ;  /* 0x000000030400780c */ /* 0x000fda0003f05270 */
[----:B-123--:R-:W-:Y:S05]  /*0290*/  @!P0 BRA `(.L_x_1) ;  /* 0x00000000003c8947 */ /* 0x00efea0003800000 */
[----:B------:R-:W0:Y:S01]  /*02a0*/  LDC.64 R12, c[0x0][0x390] ;  /* 0x0000e400ff0c7b82 */ /* 0x000e220000000a00 */
[----:B------:R-:W-:-:S05]  /*02b0*/  VIADD R2, R2, 0x1 ;  /* 0x0000000102027836 */ /* 0x000fca0000000000 */
[----:B------:R-:W-:Y:S02]  /*02c0*/  LOP3.LUT R2, R2, 0x3, RZ, 0xc0, !PT ;  /* 0x0000000302027812 */ /* 0x000fe400078ec0ff */
[----:B------:R-:W1:Y:S02]  /*02d0*/  LDC.64 R10, c[0x0][0x398] ;  /* 0x0000e600ff0a7b82 */ /* 0x000e640000000a00 */
[----:B------:R-:W-:-:S07]  /*02e0*/  IADD3 R2, PT, PT, -R2, RZ, RZ ;  /* 0x000000ff02027210 */ /* 0x000fce0007ffe1ff */
.L_x_2:
[----:B0-----:R-:W-:-:S04]  /*02f0*/  IMAD.WIDE R6, R3, 0x8, R12 ;  /* 0x0000000803067825 */ /* 0x001fc800078e020c */
[----:B-12---:R-:W-:Y:S02]  /*0300*/  IMAD.WIDE R4, R3, 0x8, R10 ;  /* 0x0000000803047825 */ /* 0x006fe400078e020a */
[----:B------:R-:W2:Y:S04]  /*0310*/  LDG.E.64 R6, desc[UR4][R6.64] ;  /* 0x0000000406067981 */ /* 0x000ea8000c1e1b00 */
[----:B------:R-:W2:Y:S01]  /*0320*/  LDG.E.64 R8, desc[UR4][R4.64] ;  /* 0x0000000404087981 */ /* 0x000ea2000c1e1b00 */
[----:B------:R-:W-:Y:S01]  /*0330*/  VIADD R2, R2, 0x1 ;  /* 0x0000000102027836 */ /* 0x000fe20000000000 */
[----:B------:R-:W-:-:S04]  /*0340*/  IADD3 R3, PT, PT, R0, R3, RZ ;  /* 0x0000000300037210 */ /* 0x000fc80007ffe0ff */
[----:B------:R-:W-:Y:S01]  /*0350*/  ISETP.NE.AND P0, PT, R2, RZ, PT ;  /* 0x000000ff0200720c */ /* 0x000fe20003f05270 */
[----:B--2---:R-:W-:-:S07]  /*0360*/  DFMA R8, R6, UR8, R8 ;  /* 0x0000000806087c2b */ /* 0x004fce0008000008 */
[----:B------:R2:W-:Y:S05]  /*0370*/  STG.E.64 desc[UR4][R4.64], R8 ;  /* 0x0000000804007986 */ /* 0x0005ea000c101b04 */
[----:B------:R-:W-:Y:S05]  /*0380*/  @P0 BRA `(.L_x_2) ;  /* 0xfffffffc00d80947 */ /* 0x000fea000383ffff */
.L_x_1:
[----:B------:R-:W-:Y:S05]  /*0390*/  BSYNC.RECONVERGENT B0 ;  /* 0x0000000000007941 */ /* 0x000fea0003800200 */
.L_x_0:
[----:B------:R-:W-:Y:S05]  /*03a0*/  @!P1 EXIT ;  /* 0x000000000000994d */ /* 0x000fea0003800000 */
.L_x_3:
[----:B-12---:R-:W0:Y:S08]  /*03b0*/  LDC.64 R4, c[0x0][0x390] ;  /* 0x0000e400ff047b82 */ /* 0x006e300000000a00 */
[----:B------:R-:W1:Y:S01]  /*03c0*/  LDC.64 R6, c[0x0][0x398] ;  /* 0x0000e600ff067b82 */ /* 0x000e620000000a00 */
[----:B0-----:R-:W-:-:S05]  /*03d0*/  IMAD.WIDE R14, R3, 0x8, R4 ;  /* 0x00000008030e7825 */ /* 0x001fca00078e0204 */
[----:B------:R-:W2:Y:S01]  /*03e0*/  LDG.E.64 R4, desc[UR4][R14.64] ;  /* 0x000000040e047981 */ /* 0x000ea2000c1e1b00 */
[----:B-1----:R-:W-:-:S05]  /*03f0*/  IMAD.WIDE R20, R3, 0x8, R6 ;  /* 0x0000000803147825 */ /* 0x002fca00078e0206 */
[----:B------:R-:W2:Y:S01]  /*0400*/  LDG.E.64 R6, desc[UR4][R20.64] ;  /* 0x0000000414067981 */ /* 0x000ea2000c1e1b00 */
[----:B------:R-:W-:Y:S01]  /*0410*/  IMAD.WIDE R10, R0, 0x8, R20 ;  /* 0x00000008000a7825 */ /* 0x000fe200078e0214 */
[----:B--2---:R-:W-:-:S03]  /*0420*/  DFMA R4, R4, UR10, R6 ;  /* 0x0000000a04047c2b */ /* 0x004fc60008000006 */
[----:B------:R-:W-:-:S04]  /*0430*/  IMAD.WIDE R6, R0, 0x8, R14 ;  /* 0x0000000800067825 */ /* 0x000fc800078e020e */
[----:B------:R0:W-:Y:S04]  /*0440*/  STG.E.64 desc[UR4][R20.64], R4 ;  /* 0x0000000414007986 */ /* 0x0001e8000c101b04 */
[----:B------:R-:W2:Y:S04]  /*0450*/  LDG.E.64 R8, desc[UR4][R6.64] ;  /* 0x0000000406087981 */ /* 0x000ea8000c1e1b00 */
[----:B------:R-:W2:Y:S01]  /*0460*/  LDG.E.64 R12, desc[UR4][R10.64] ;  /* 0x000000040a0c7981 */ /* 0x000ea2000c1e1b00 */
[----:B------:R-:W-:Y:S01]  /*0470*/  IMAD.WIDE R16, R0, 0x8, R10 ;  /* 0x0000000800107825 */ /* 0x000fe200078e020a */
[----:B--2---:R-:W-:-:S03]  /*0480*/  DFMA R8, R8, UR10, R12 ;  /* 0x0000000a08087c2b */ /* 0x004fc6000800000c */
[----:B------:R-:W-:-:S04]  /*0490*/  IMAD.WIDE R12, R0, 0x8, R6 ;  /* 0x00000008000c7825 */ /* 0x000fc800078e0206 */
[----:B------:R1:W-:Y:S04]  /*04a0*/  STG.E.64 desc[UR4][R10.64], R8 ;  /* 0x000000080a007986 */ /* 0x0003e8000c101b04 */
[----:B------:R-:W2:Y:S04]  /*04b0*/  LDG.E.64 R14, desc[UR4][R12.64] ;  /* 0x000000040c0e7981 */ /* 0x000ea8000c1e1b00 */
[----:B------:R-:W2:Y:S01]  /*04c0*/  LDG.E.64 R18, desc[UR4][R16.64] ;  /* 0x0000000410127981 */ /* 0x000ea2000c1e1b00 */
[----:B0-----:R-:W-:Y:S01]  /*04d0*/  IMAD.WIDE R4, R0, 0x8, R16 ;  /* 0x0000000800047825 */ /* 0x001fe200078e0210 */
[----:B--2---:R-:W-:-:S03]  /*04e0*/  DFMA R14, R14, UR10, R18 ;  /* 0x0000000a0e0e7c2b */ /* 0x004fc60008000012 */
[----:B------:R-:W-:-:S04]  /*04f0*/  IMAD.WIDE R18, R0, 0x8, R12 ;  /* 0x0000000800127825 */ /* 0x000fc800078e020c */
[----:B------:R1:W-:Y:S04]  /*0500*/  STG.E.64 desc[UR4][R16.64], R14 ;  /* 0x0000000e10007986 */ /* 0x0003e8000c101b04 */
[----:B------:R-:W2:Y:S04]  /*0510*/  LDG.E.64 R18, desc[UR4][R18.64] ;  /* 0x0000000412127981 */ /* 0x000ea8000c1e1b00 */
[----:B------:R-:W2:Y:S01]  /*0520*/  LDG.E.64 R6, desc[UR4][R4.64] ;  /* 0x0000000404067981 */ /* 0x000ea2000c1e1b00 */
[----:B------:R-:W-:-:S04]  /*0530*/  LEA R3, R0, R3, 0x2 ;  /* 0x0000000300037211 */ /* 0x000fc800078e10ff */
[----:B------:R-:W-:Y:S01]  /*0540*/  ISETP.GE.AND P0, PT, R3, UR6, PT ;  /* 0x0000000603007c0c */ /* 0x000fe2000bf06270 */
[----:B--2---:R-:W-:-:S07]  /*0550*/  DFMA R6, R18, UR10, R6 ;  /* 0x0000000a12067c2b */ /* 0x004fce0008000006 */
[----:B------:R1:W-:Y:S05]  /*0560*/  STG.E.64 desc[UR4][R4.64], R6 ;  /* 0x0000000604007986 */ /* 0x0003ea000c101b04 */
[----:B------:R-:W-:Y:S05]  /*0570*/  @!P0 BRA `(.L_x_3) ;  /* 0xfffffffc008c8947 */ /* 0x000fea000383ffff */
[----:B------:R-:W-:Y:S05]  /*0580*/  EXIT ;  /* 0x000000000000794d */ /* 0x000fea0003800000 */
.L_x_4:
[----:B------:R-:W-:-:S00]  /*0590*/  BRA `(.L_x_4) ;  /* 0xfffffffc00fc7947 */ /* 0x000fc0000383ffff */
[----:B------:R-:W-:-:S00]  /*05a0*/  NOP ;  /* 0x0000000000007918 */ /* 0x000fc00000000000 */
        /* <DEDUP_REMOVED lines=13> */
.L_x_5:


//--------------------- .nv.shared.reserved.0     --------------------------
	.section	.nv.shared.reserved.0,"aw",@nobits
	.weak		__nv_reservedSMEM_offset_0_alias
	.size		__nv_reservedSMEM_offset_0_alias, 0, 64
	.other		__nv_reservedSMEM_offset_0_alias,@"STO_CUDA_RESERVED_SHARED STV_DEFAULT"
__nv_reservedSMEM_offset_0_alias:
	.zero		0
	.zero		64


//--------------------- .nv.constant0._Z11axpy_kernelidPdS_ --------------------------
	.section	.nv.constant0._Z11axpy_kernelidPdS_,"a",@progbits
	.sectionflags	@""
	.align	4
.nv.constant0._Z11axpy_kernelidPdS_:
	.zero		928


//--------------------- SYMBOLS --------------------------

	.type		.nv.reservedSmem.offset0,@object
	.size		.nv.reservedSmem.offset0,0x4
